//
// Generated by NVIDIA NVVM Compiler
//
// Compiler Build ID: CL-36424714
// Cuda compilation tools, release 13.0, V13.0.88
// Based on NVVM 20.0.0
//

.version 9.0
.target sm_100
.address_size 64

	// .globl	_Z7preScanPfS_j
// _ZZ7preScanPfS_jE2XY has been demoted

.visible .entry _Z7preScanPfS_j(
	.param .u64 .ptr .align 1 _Z7preScanPfS_j_param_0,
	.param .u64 .ptr .align 1 _Z7preScanPfS_j_param_1,
	.param .u32 _Z7preScanPfS_j_param_2
)
{
	.reg .pred 	%p<13>;
	.reg .b32 	%r<45>;
	.reg .b32 	%f<30>;
	.reg .b64 	%rd<9>;
	// demoted variable
	.shared .align 4 .b8 _ZZ7preScanPfS_jE2XY[2048];
	ld.param.u64 	%rd1, [_Z7preScanPfS_j_param_0];
	ld.param.u64 	%rd2, [_Z7preScanPfS_j_param_1];
	ld.param.u32 	%r10, [_Z7preScanPfS_j_param_2];
	mov.u32 	%r11, %ctaid.x;
	mov.u32 	%r1, %ntid.x;
	mov.u32 	%r2, %tid.x;
	mad.lo.s32 	%r3, %r11, %r1, %r2;
	setp.ge.u32 	%p1, %r3, %r10;
	shl.b32 	%r12, %r2, 2;
	mov.u32 	%r13, _ZZ7preScanPfS_jE2XY;
	add.s32 	%r4, %r13, %r12;
	@%p1 bra 	$L__BB0_2;
	cvta.to.global.u64 	%rd3, %rd2;
	mul.wide.u32 	%rd4, %r3, 4;
	add.s64 	%rd5, %rd3, %rd4;
	ld.global.f32 	%f1, [%rd5];
	st.shared.f32 	[%r4], %f1;
$L__BB0_2:
	setp.lt.u32 	%p2, %r1, 2;
	@%p2 bra 	$L__BB0_7;
	shl.b32 	%r15, %r2, 1;
	add.s32 	%r5, %r15, 2;
	mov.b32 	%r44, 1;
$L__BB0_4:
	bar.sync 	0;
	mul.lo.s32 	%r8, %r44, %r5;
	add.s32 	%r16, %r8, -1;
	setp.ge.u32 	%p3, %r16, %r1;
	@%p3 bra 	$L__BB0_6;
	sub.s32 	%r17, %r8, %r44;
	shl.b32 	%r18, %r17, 2;
	add.s32 	%r20, %r13, %r18;
	ld.shared.f32 	%f2, [%r20+-4];
	shl.b32 	%r21, %r44, 2;
	add.s32 	%r22, %r20, %r21;
	ld.shared.f32 	%f3, [%r22+-4];
	add.f32 	%f4, %f2, %f3;
	st.shared.f32 	[%r22+-4], %f4;
$L__BB0_6:
	shl.b32 	%r44, %r44, 1;
	setp.lt.u32 	%p4, %r44, %r1;
	@%p4 bra 	$L__BB0_4;
$L__BB0_7:
	shl.b32 	%r23, %r2, 1;
	add.s32 	%r6, %r23, 2;
	bar.sync 	0;
	setp.eq.s32 	%p5, %r2, 0;
	@%p5 bra 	$L__BB0_8;
	bra.uni 	$L__BB0_9;
$L__BB0_8:
	ld.shared.f32 	%f5, [_ZZ7preScanPfS_jE2XY+1020];
	ld.shared.f32 	%f6, [_ZZ7preScanPfS_jE2XY+1532];
	add.f32 	%f7, %f5, %f6;
	st.shared.f32 	[_ZZ7preScanPfS_jE2XY+1532], %f7;
$L__BB0_9:
	bar.sync 	0;
	setp.gt.u32 	%p6, %r2, 2;
	@%p6 bra 	$L__BB0_11;
	shl.b32 	%r24, %r6, 8;
	add.s32 	%r26, %r13, %r24;
	ld.shared.f32 	%f8, [%r26+-4];
	ld.shared.f32 	%f9, [%r26+252];
	add.f32 	%f10, %f8, %f9;
	st.shared.f32 	[%r26+252], %f10;
$L__BB0_11:
	bar.sync 	0;
	setp.gt.u32 	%p7, %r2, 6;
	@%p7 bra 	$L__BB0_13;
	shl.b32 	%r27, %r6, 7;
	add.s32 	%r29, %r13, %r27;
	ld.shared.f32 	%f11, [%r29+-4];
	ld.shared.f32 	%f12, [%r29+124];
	add.f32 	%f13, %f11, %f12;
	st.shared.f32 	[%r29+124], %f13;
$L__BB0_13:
	bar.sync 	0;
	setp.gt.u32 	%p8, %r2, 14;
	@%p8 bra 	$L__BB0_15;
	shl.b32 	%r30, %r6, 6;
	add.s32 	%r32, %r13, %r30;
	ld.shared.f32 	%f14, [%r32+-4];
	ld.shared.f32 	%f15, [%r32+60];
	add.f32 	%f16, %f14, %f15;
	st.shared.f32 	[%r32+60], %f16;
$L__BB0_15:
	bar.sync 	0;
	setp.gt.u32 	%p9, %r2, 30;
	@%p9 bra 	$L__BB0_17;
	shl.b32 	%r33, %r6, 5;
	add.s32 	%r35, %r13, %r33;
	ld.shared.f32 	%f17, [%r35+-4];
	ld.shared.f32 	%f18, [%r35+28];
	add.f32 	%f19, %f17, %f18;
	st.shared.f32 	[%r35+28], %f19;
$L__BB0_17:
	bar.sync 	0;
	setp.gt.u32 	%p10, %r2, 62;
	@%p10 bra 	$L__BB0_19;
	shl.b32 	%r36, %r6, 4;
	add.s32 	%r38, %r13, %r36;
	ld.shared.f32 	%f20, [%r38+-4];
	ld.shared.f32 	%f21, [%r38+12];
	add.f32 	%f22, %f20, %f21;
	st.shared.f32 	[%r38+12], %f22;
$L__BB0_19:
	bar.sync 	0;
	setp.gt.u32 	%p11, %r2, 126;
	@%p11 bra 	$L__BB0_21;
	shl.b32 	%r39, %r6, 3;
	add.s32 	%r41, %r13, %r39;
	ld.shared.f32 	%f23, [%r41+-4];
	ld.shared.f32 	%f24, [%r41+4];
	add.f32 	%f25, %f23, %f24;
	st.shared.f32 	[%r41+4], %f25;
$L__BB0_21:
	bar.sync 	0;
	setp.gt.u32 	%p12, %r2, 254;
	@%p12 bra 	$L__BB0_23;
	add.s32 	%r43, %r4, %r12;
	ld.shared.f32 	%f26, [%r43+4];
	ld.shared.f32 	%f27, [%r43+8];
	add.f32 	%f28, %f26, %f27;
	st.shared.f32 	[%r43+8], %f28;
$L__BB0_23:
	cvta.to.global.u64 	%rd6, %rd1;
	bar.sync 	0;
	ld.shared.f32 	%f29, [%r4];
	mul.wide.u32 	%rd7, %r3, 4;
	add.s64 	%rd8, %rd6, %rd7;
	st.global.f32 	[%rd8], %f29;
	ret;

}


// ===== COMPILED SASS (sm_100) =====

	.target	sm_100

	.elftype	@"ET_EXEC"


//--------------------- .note.nv.tkinfo           --------------------------
	.section	.note.nv.tkinfo,"",@"SHT_NOTE"
	.sectionflags	@"SHF_NOTE_NV_TKINFO"
	.tkinfo
        /*0018*/ 	.word	0x00000002
        /*0030*/ 	.string	""
        /*0030*/ 	.string	"ptxas"
        /*0030*/ 	.string	"Cuda compilation tools, release 13.0, V13.0.88"
        /*0030*/ 	.string	"Build cuda_13.0.r13.0/compiler.36424714_0"
        /*0030*/ 	.string	"-arch sm_100 -m 64 "



//--------------------- .note.nv.cuinfo           --------------------------
	.section	.note.nv.cuinfo,"",@"SHT_NOTE"
	.sectionflags	@"SHF_NOTE_NV_CUINFO"
        /*0018*/ 	.short	0x0002
        /*001a*/ 	.short	0x0064
        /*001c*/ 	.short	0x0082
	.zero		2


//--------------------- .nv.info                  --------------------------
	.section	.nv.info,"",@"SHT_CUDA_INFO"
	.align	4


	//----- nvinfo : EIATTR_REGCOUNT
	.align		4
        /*0000*/ 	.byte	0x04, 0x2f
        /*0002*/ 	.short	(.L_1 - .L_0)
	.align		4
.L_0:
        /*0004*/ 	.word	index@(_Z7preScanPfS_j)
        /*0008*/ 	.word	0x00000010


	//----- nvinfo : EIATTR_FRAME_SIZE
	.align		4
.L_1:
        /*000c*/ 	.byte	0x04, 0x11
        /*000e*/ 	.short	(.L_3 - .L_2)
	.align		4
.L_2:
        /*0010*/ 	.word	index@(_Z7preScanPfS_j)
        /*0014*/ 	.word	0x00000000


	//----- nvinfo : EIATTR_MIN_STACK_SIZE
	.align		4
.L_3:
        /*0018*/ 	.byte	0x04, 0x12
        /*001a*/ 	.short	(.L_5 - .L_4)
	.align		4
.L_4:
        /*001c*/ 	.word	index@(_Z7preScanPfS_j)
        /*0020*/ 	.word	0x00000000
.L_5:


//--------------------- .nv.compat                --------------------------
	.section	.nv.compat,"",@"SHT_CUDA_COMPAT_INFO"
	.align	4
        /*0000*/ 	.byte	0x02, 0x09, 0x00, 0x00, 0x02, 0x02, 0x01, 0x00, 0x02, 0x05, 0x05, 0x00, 0x03, 0x07, 0x01, 0x01
        /*0010*/ 	.byte	0x02, 0x03, 0x00, 0x00, 0x02, 0x06, 0x01, 0x00, 0x04, 0x0b, 0x08, 0x00, 0x09, 0x00, 0x00, 0x00
        /*0020*/ 	.byte	0x00, 0x00, 0x00, 0x00


//--------------------- .nv.info._Z7preScanPfS_j  --------------------------
	.section	.nv.info._Z7preScanPfS_j,"",@"SHT_CUDA_INFO"
	.sectionflags	@""
	.align	4


	//----- nvinfo : EIATTR_CUDA_API_VERSION
	.align		4
        /*0000*/ 	.byte	0x04, 0x37
        /*0002*/ 	.short	(.L_7 - .L_6)
.L_6:
        /*0004*/ 	.word	0x00000082


	//----- nvinfo : EIATTR_KPARAM_INFO
	.align		4
.L_7:
        /*0008*/ 	.byte	0x04, 0x17
        /*000a*/ 	.short	(.L_9 - .L_8)
.L_8:
        /*000c*/ 	.word	0x00000000
        /*0010*/ 	.short	0x0002
        /*0012*/ 	.short	0x0010
        /*0014*/ 	.byte	0x00, 0xf0, 0x11, 0x00


	//----- nvinfo : EIATTR_KPARAM_INFO
	.align		4
.L_9:
        /*0018*/ 	.byte	0x04, 0x17
        /*001a*/ 	.short	(.L_11 - .L_10)
.L_10:
        /*001c*/ 	.word	0x00000000
        /*0020*/ 	.short	0x0001
        /*0022*/ 	.short	0x0008
        /*0024*/ 	.byte	0x00, 0xf5, 0x21, 0x00


	//----- nvinfo : EIATTR_KPARAM_INFO
	.align		4
.L_11:
        /*0028*/ 	.byte	0x04, 0x17
        /*002a*/ 	.short	(.L_13 - .L_12)
.L_12:
        /*002c*/ 	.word	0x00000000
        /*0030*/ 	.short	0x0000
        /*0032*/ 	.short	0x0000
        /*0034*/ 	.byte	0x00, 0xf5, 0x21, 0x00


	//----- nvinfo : EIATTR_SPARSE_MMA_MASK
	.align		4
.L_13:
        /*0038*/ 	.byte	0x03, 0x50
        /*003a*/ 	.short	0x0000


	//----- nvinfo : EIATTR_MAXREG_COUNT
	.align		4
        /*003c*/ 	.byte	0x03, 0x1b
        /*003e*/ 	.short	0x00ff


	//----- nvinfo : EIATTR_NUM_BARRIERS
	.align		4
        /*0040*/ 	.byte	0x02, 0x4c
        /*0042*/ 	.byte	0x01
	.zero		1


	//----- nvinfo : EIATTR_MERCURY_ISA_VERSION
	.align		4
        /*0044*/ 	.byte	0x03, 0x5f
        /*0046*/ 	.short	0x0101


	//----- nvinfo : EIATTR_VRC_CTA_INIT_COUNT
	.align		4
        /*0048*/ 	.byte	0x02, 0x4a
	.zero		1
	.zero		1


	//----- nvinfo : EIATTR_EXIT_INSTR_OFFSETS
	.align		4
        /*004c*/ 	.byte	0x04, 0x1c
        /*004e*/ 	.short	(.L_15 - .L_14)


	//   ....[0]....
.L_14:
        /*0050*/ 	.word	0x00000680


	//----- nvinfo : EIATTR_CBANK_PARAM_SIZE
	.align		4
.L_15:
        /*0054*/ 	.byte	0x03, 0x19
        /*0056*/ 	.short	0x0014


	//----- nvinfo : EIATTR_PARAM_CBANK
	.align		4
        /*0058*/ 	.byte	0x04, 0x0a
        /*005a*/ 	.short	(.L_17 - .L_16)
	.align		4
.L_16:
        /*005c*/ 	.word	index@(.nv.constant0._Z7preScanPfS_j)
        /*0060*/ 	.short	0x0380
        /*0062*/ 	.short	0x0014


	//----- nvinfo : EIATTR_SW_WAR
	.align		4
.L_17:
        /*0064*/ 	.byte	0x04, 0x36
        /*0066*/ 	.short	(.L_19 - .L_18)
.L_18:
        /*0068*/ 	.word	0x00000008
.L_19:


//--------------------- .nv.callgraph             --------------------------
	.section	.nv.callgraph,"",@"SHT_CUDA_CALLGRAPH"
	.align	4
	.sectionentsize	8
	.align		4
        /*0000*/ 	.word	0x00000000
	.align		4
        /*0004*/ 	.word	0xffffffff
	.align		4
        /*0008*/ 	.word	0x00000000
	.align		4
        /*000c*/ 	.word	0xfffffffe
	.align		4
        /*0010*/ 	.word	0x00000000
	.align		4
        /*0014*/ 	.word	0xfffffffd
	.align		4
        /*0018*/ 	.word	0x00000000
	.align		4
        /*001c*/ 	.word	0xfffffffc


//--------------------- .text._Z7preScanPfS_j     --------------------------
	.section	.text._Z7preScanPfS_j,"ax",@progbits
	.align	128
        .global         _Z7preScanPfS_j
        .type           _Z7preScanPfS_j,@function
        .size           _Z7preScanPfS_j,(.L_x_3 - _Z7preScanPfS_j)
        .other          _Z7preScanPfS_j,@"STO_CUDA_ENTRY STV_DEFAULT"
_Z7preScanPfS_j:
.text._Z7preScanPfS_j:
[----:B------:R-:W-:Y:S01]  /*0000*/  LDC R1, c[0x0][0x37c] ;  /* 0x0000df00ff017b82 */ /* 0x000fe20000000800 */
[----:B------:R-:W0:Y:S07]  /*0010*/  S2R R2, SR_TID.X ;  /* 0x0000000000027919 */ /* 0x000e2e0000002100 */
[----:B------:R-:W0:Y:S01]  /*0020*/  S2UR UR4, SR_CTAID.X ;  /* 0x00000000000479c3 */ /* 0x000e220000002500 */
[----:B------:R-:W1:Y:S01]  /*0030*/  LDCU UR5, c[0x0][0x390] ;  /* 0x00007200ff0577ac */ /* 0x000e620008000800 */
[----:B------:R-:W2:Y:S06]  /*0040*/  LDCU.64 UR6, c[0x0][0x358] ;  /* 0x00006b00ff0677ac */ /* 0x000eac0008000a00 */
[----:B------:R-:W0:Y:S02]  /*0050*/  LDC R11, c[0x0][0x360] ;  /* 0x0000d800ff0b7b82 */ /* 0x000e240000000800 */
[----:B0-----:R-:W-:-:S05]  /*0060*/  IMAD R0, R11, UR4, R2 ;  /* 0x000000040b007c24 */ /* 0x001fca000f8e0202 */
[----:B-1----:R-:W-:-:S13]  /*0070*/  ISETP.GE.U32.AND P1, PT, R0, UR5, PT ;  /* 0x0000000500007c0c */ /* 0x002fda000bf26070 */
[----:B------:R-:W0:Y:S02]  /*0080*/  @!P1 LDC.64 R6, c[0x0][0x388] ;  /* 0x0000e200ff069b82 */ /* 0x000e240000000a00 */
[----:B0-----:R-:W-:-:S06]  /*0090*/  @!P1 IMAD.WIDE.U32 R6, R0, 0x4, R6 ;  /* 0x0000000400069825 */ /* 0x001fcc00078e0006 */
[----:B--2---:R-:W2:Y:S01]  /*00a0*/  @!P1 LDG.E R6, desc[UR6][R6.64] ;  /* 0x0000000606069981 */ /* 0x004ea2000c1e1900 */
[----:B------:R-:W0:Y:S01]  /*00b0*/  S2UR UR5, SR_CgaCtaId ;  /* 0x00000000000579c3 */ /* 0x000e220000008800 */
[----:B------:R-:W-:Y:S01]  /*00c0*/  UMOV UR4, 0x400 ;  /* 0x0000040000047882 */ /* 0x000fe20000000000 */
[----:B------:R-:W-:Y:S02]  /*00d0*/  ISETP.NE.AND P0, PT, R2, RZ, PT ;  /* 0x000000ff0200720c */ /* 0x000fe40003f05270 */
[----:B------:R-:W-:-:S11]  /*00e0*/  ISETP.GE.U32.AND P2, PT, R11, 0x2, PT ;  /* 0x000000020b00780c */ /* 0x000fd60003f46070 */
[----:B------:R-:W1:Y:S01]  /*00f0*/  @!P0 S2R R13, SR_CgaCtaId ;  /* 0x00000000000d8919 */ /* 0x000e620000008800 */
[----:B------:R-:W-:Y:S01]  /*0100*/  @!P0 MOV R10, 0x400 ;  /* 0x00000400000a8802 */ /* 0x000fe20000000f00 */
[----:B0-----:R-:W-:-:S06]  /*0110*/  ULEA UR4, UR5, UR4, 0x18 ;  /* 0x0000000405047291 */ /* 0x001fcc000f8ec0ff */
[----:B------:R-:W-:-:S04]  /*0120*/  IMAD.U32 R5, RZ, RZ, UR4 ;  /* 0x00000004ff057e24 */ /* 0x000fc8000f8e00ff */
[----:B------:R-:W-:-:S05]  /*0130*/  IMAD R3, R2, 0x4, R5 ;  /* 0x0000000402037824 */ /* 0x000fca00078e0205 */
[----:B--2---:R0:W-:Y:S01]  /*0140*/  @!P1 STS [R3], R6 ;  /* 0x0000000603009388 */ /* 0x0041e20000000800 */
[----:B-1----:R-:W-:Y:S05]  /*0150*/  @!P2 BRA `(.L_x_0) ;  /* 0x000000000040a947 */ /* 0x002fea0003800000 */
[----:B------:R-:W-:Y:S01]  /*0160*/  LEA R4, R2, 0x2, 0x1 ;  /* 0x0000000202047811 */ /* 0x000fe200078e08ff */
[----:B------:R-:W-:-:S07]  /*0170*/  IMAD.MOV.U32 R7, RZ, RZ, 0x1 ;  /* 0x00000001ff077424 */ /* 0x000fce00078e00ff */
.L_x_1:
[----:B------:R-:W-:Y:S01]  /*0180*/  IMAD R8, R4, R7, RZ ;  /* 0x0000000704087224 */ /* 0x000fe200078e02ff */
[----:B------:R-:W-:Y:S04]  /*0190*/  BAR.SYNC.DEFER_BLOCKING 0x0 ;  /* 0x0000000000007b1d */ /* 0x000fe80000010000 */
[----:B0-----:R-:W-:-:S04]  /*01a0*/  IADD3 R6, PT, PT, R8, -0x1, RZ ;  /* 0xffffffff08067810 */ /* 0x001fc80007ffe0ff */
[----:B------:R-:W-:-:S13]  /*01b0*/  ISETP.GE.U32.AND P1, PT, R6, R11, PT ;  /* 0x0000000b0600720c */ /* 0x000fda0003f26070 */
[----:B------:R-:W-:-:S04]  /*01c0*/  @!P1 IMAD.IADD R6, R8, 0x1, -R7 ;  /* 0x0000000108069824 */ /* 0x000fc800078e0a07 */
[----:B------:R-:W-:-:S05]  /*01d0*/  @!P1 IMAD R6, R6, 0x4, R5 ;  /* 0x0000000406069824 */ /* 0x000fca00078e0205 */
[C---:B------:R-:W-:Y:S01]  /*01e0*/  @!P1 LEA R8, R7.reuse, R6, 0x2 ;  /* 0x0000000607089211 */ /* 0x040fe200078e10ff */
[----:B------:R-:W-:Y:S01]  /*01f0*/  IMAD.SHL.U32 R7, R7, 0x2, RZ ;  /* 0x0000000207077824 */ /* 0x000fe200078e00ff */
[----:B------:R-:W-:Y:S04]  /*0200*/  @!P1 LDS R6, [R6+-0x4] ;  /* 0xfffffc0006069984 */ /* 0x000fe80000000800 */
[----:B------:R-:W0:Y:S02]  /*0210*/  @!P1 LDS R9, [R8+-0x4] ;  /* 0xfffffc0008099984 */ /* 0x000e240000000800 */
[----:B0-----:R-:W-:-:S05]  /*0220*/  @!P1 FADD R9, R6, R9 ;  /* 0x0000000906099221 */ /* 0x001fca0000000000 */
[----:B------:R1:W-:Y:S01]  /*0230*/  @!P1 STS [R8+-0x4], R9 ;  /* 0xfffffc0908009388 */ /* 0x0003e20000000800 */
[----:B------:R-:W-:-:S13]  /*0240*/  ISETP.GE.U32.AND P1, PT, R7, R11, PT ;  /* 0x0000000b0700720c */ /* 0x000fda0003f26070 */
[----:B-1----:R-:W-:Y:S05]  /*0250*/  @!P1 BRA `(.L_x_1) ;  /* 0xfffffffc00c89947 */ /* 0x002fea000383ffff */
.L_x_0:
[----:B------:R-:W-:Y:S01]  /*0260*/  BAR.SYNC.DEFER_BLOCKING 0x0 ;  /* 0x0000000000007b1d */ /* 0x000fe20000010000 */
[----:B------:R-:W-:Y:S02]  /*0270*/  @!P0 LEA R5, R13, R10, 0x18 ;  /* 0x0000000a0d058211 */ /* 0x000fe400078ec0ff */
[----:B------:R-:W-:-:S13]  /*0280*/  ISETP.GT.U32.AND P1, PT, R2, 0x2, PT ;  /* 0x000000020200780c */ /* 0x000fda0003f24070 */
[----:B0-----:R-:W-:-:S05]  /*0290*/  @!P1 LEA R6, R2, 0x200, 0x9 ;  /* 0x0000020002069811 */ /* 0x001fca00078e48ff */
[----:B------:R-:W-:Y:S01]  /*02a0*/  @!P1 IMAD.IADD R6, R5, 0x1, R6 ;  /* 0x0000000105069824 */ /* 0x000fe200078e0206 */
[----:B------:R-:W-:Y:S04]  /*02b0*/  @!P0 LDS R4, [R5+0x3fc] ;  /* 0x0003fc0005048984 */ /* 0x000fe80000000800 */
[----:B------:R-:W0:Y:S02]  /*02c0*/  @!P0 LDS R7, [R5+0x5fc] ;  /* 0x0005fc0005078984 */ /* 0x000e240000000800 */
[----:B0-----:R-:W-:-:S05]  /*02d0*/  @!P0 FADD R4, R4, R7 ;  /* 0x0000000704048221 */ /* 0x001fca0000000000 */
[----:B------:R-:W-:Y:S01]  /*02e0*/  @!P0 STS [R5+0x5fc], R4 ;  /* 0x0005fc0405008388 */ /* 0x000fe20000000800 */
[----:B------:R-:W-:Y:S01]  /*02f0*/  BAR.SYNC.DEFER_BLOCKING 0x0 ;  /* 0x0000000000007b1d */ /* 0x000fe20000010000 */
[----:B------:R-:W-:-:S13]  /*0300*/  ISETP.GT.U32.AND P0, PT, R2, 0x6, PT ;  /* 0x000000060200780c */ /* 0x000fda0003f04070 */
[----:B------:R-:W-:-:S04]  /*0310*/  @!P0 LEA R10, R2, 0x100, 0x8 ;  /* 0x00000100020a8811 */ /* 0x000fc800078e40ff */
[----:B------:R-:W-:Y:S01]  /*0320*/  @!P0 IADD3 R10, PT, PT, R5, R10, RZ ;  /* 0x0000000a050a8210 */ /* 0x000fe20007ffe0ff */
[----:B------:R-:W-:Y:S04]  /*0330*/  @!P1 LDS R7, [R6+-0x4] ;  /* 0xfffffc0006079984 */ /* 0x000fe80000000800 */
[----:B------:R-:W0:Y:S02]  /*0340*/  @!P1 LDS R8, [R6+0xfc] ;  /* 0x0000fc0006089984 */ /* 0x000e240000000800 */
[----:B0-----:R-:W-:-:S05]  /*0350*/  @!P1 FADD R7, R7, R8 ;  /* 0x0000000807079221 */ /* 0x001fca0000000000 */
[----:B------:R-:W-:Y:S01]  /*0360*/  @!P1 STS [R6+0xfc], R7 ;  /* 0x0000fc0706009388 */ /* 0x000fe20000000800 */
[----:B------:R-:W-:Y:S01]  /*0370*/  BAR.SYNC.DEFER_BLOCKING 0x0 ;  /* 0x0000000000007b1d */ /* 0x000fe20000010000 */
[----:B------:R-:W-:-:S13]  /*0380*/  ISETP.GT.U32.AND P1, PT, R2, 0xe, PT ;  /* 0x0000000e0200780c */ /* 0x000fda0003f24070 */
[----:B------:R-:W-:-:S05]  /*0390*/  @!P1 LEA R4, R2, 0x80, 0x7 ;  /* 0x0000008002049811 */ /* 0x000fca00078e38ff */
[----:B------:R-:W-:Y:S01]  /*03a0*/  @!P1 IMAD.IADD R4, R5, 0x1, R4 ;  /* 0x0000000105049824 */ /* 0x000fe200078e0204 */
        /* <DEDUP_REMOVED lines=22> */
[----:B------:R-:W-:Y:S01]  /*0510*/  @!P0 LEA R4, R2, 0x10, 0x4 ;  /* 0x0000001002048811 */ /* 0x000fe200078e20ff */
[----:B------:R-:W-:Y:S04]  /*0520*/  @!P1 LDS R8, [R10+-0x4] ;  /* 0xfffffc000a089984 */ /* 0x000fe80000000800 */
[----:B------:R-:W0:Y:S02]  /*0530*/  @!P1 LDS R7, [R10+0xc] ;  /* 0x00000c000a079984 */ /* 0x000e240000000800 */
[----:B0-----:R-:W-:Y:S01]  /*0540*/  @!P1 FADD R7, R8, R7 ;  /* 0x0000000708079221 */ /* 0x001fe20000000000 */
[----:B------:R-:W-:-:S04]  /*0550*/  @!P0 IMAD.IADD R8, R5, 0x1, R4 ;  /* 0x0000000105088824 */ /* 0x000fc800078e0204 */
[----:B------:R-:W-:Y:S01]  /*0560*/  @!P1 STS [R10+0xc], R7 ;  /* 0x00000c070a009388 */ /* 0x000fe20000000800 */
[----:B------:R-:W-:Y:S01]  /*0570*/  BAR.SYNC.DEFER_BLOCKING 0x0 ;  /* 0x0000000000007b1d */ /* 0x000fe20000010000 */
[----:B------:R-:W-:-:S13]  /*0580*/  ISETP.GT.U32.AND P1, PT, R2, 0xfe, PT ;  /* 0x000000fe0200780c */ /* 0x000fda0003f24070 */
[----:B------:R-:W-:Y:S01]  /*0590*/  @!P1 LEA R2, R2, R3, 0x2 ;  /* 0x0000000302029211 */ /* 0x000fe200078e10ff */
[----:B------:R-:W-:Y:S04]  /*05a0*/  @!P0 LDS R4, [R8+-0x4] ;  /* 0xfffffc0008048984 */ /* 0x000fe80000000800 */
[----:B------:R-:W0:Y:S02]  /*05b0*/  @!P0 LDS R5, [R8+0x4] ;  /* 0x0000040008058984 */ /* 0x000e240000000800 */
[----:B0-----:R-:W-:-:S05]  /*05c0*/  @!P0 FADD R9, R4, R5 ;  /* 0x0000000504098221 */ /* 0x001fca0000000000 */
[----:B------:R-:W-:Y:S01]  /*05d0*/  @!P0 STS [R8+0x4], R9 ;  /* 0x0000040908008388 */ /* 0x000fe20000000800 */
[----:B------:R-:W-:Y:S06]  /*05e0*/  BAR.SYNC.DEFER_BLOCKING 0x0 ;  /* 0x0000000000007b1d */ /* 0x000fec0000010000 */
[----:B------:R-:W-:Y:S04]  /*05f0*/  @!P1 LDS R4, [R2+0x4] ;  /* 0x0000040002049984 */ /* 0x000fe80000000800 */
[----:B------:R-:W0:Y:S02]  /*0600*/  @!P1 LDS R5, [R2+0x8] ;  /* 0x0000080002059984 */ /* 0x000e240000000800 */
[----:B0-----:R-:W-:-:S02]  /*0610*/  @!P1 FADD R7, R4, R5 ;  /* 0x0000000504079221 */ /* 0x001fc40000000000 */
[----:B------:R-:W0:Y:S03]  /*0620*/  LDC.64 R4, c[0x0][0x380] ;  /* 0x0000e000ff047b82 */ /* 0x000e260000000a00 */
[----:B------:R-:W-:Y:S05]  /*0630*/  @!P1 STS [R2+0x8], R7 ;  /* 0x0000080702009388 */ /* 0x000fea0000000800 */
[----:B------:R-:W-:Y:S01]  /*0640*/  BAR.SYNC.DEFER_BLOCKING 0x0 ;  /* 0x0000000000007b1d */ /* 0x000fe20000010000 */
[----:B0-----:R-:W-:-:S05]  /*0650*/  IMAD.WIDE.U32 R4, R0, 0x4, R4 ;  /* 0x0000000400047825 */ /* 0x001fca00078e0004 */
[----:B------:R-:W0:Y:S04]  /*0660*/  LDS R3, [R3] ;  /* 0x0000000003037984 */ /* 0x000e280000000800 */
[----:B0-----:R-:W-:Y:S01]  /*0670*/  STG.E desc[UR6][R4.64], R3 ;  /* 0x0000000304007986 */ /* 0x001fe2000c101906 */
[----:B------:R-:W-:Y:S05]  /*0680*/  EXIT ;  /* 0x000000000000794d */ /* 0x000fea0003800000 */
.L_x_2:
[----:B------:R-:W-:-:S00]  /*0690*/  BRA `(.L_x_2) ;  /* 0xfffffffc00fc7947 */ /* 0x000fc0000383ffff */
[----:B------:R-:W-:-:S00]  /*06a0*/  NOP ;  /* 0x0000000000007918 */ /* 0x000fc00000000000 */
        /* <DEDUP_REMOVED lines=13> */
.L_x_3:


//--------------------- .nv.shared._Z7preScanPfS_j --------------------------
	.section	.nv.shared._Z7preScanPfS_j,"aw",@nobits
	.sectionflags	@""
	.align	4
.nv.shared._Z7preScanPfS_j:
	.zero		3072


//--------------------- .nv.shared.reserved.0     --------------------------
	.section	.nv.shared.reserved.0,"aw",@nobits
	.weak		__nv_reservedSMEM_offset_0_alias
	.size		__nv_reservedSMEM_offset_0_alias, 0, 64
	.other		__nv_reservedSMEM_offset_0_alias,@"STO_CUDA_RESERVED_SHARED STV_DEFAULT"
__nv_reservedSMEM_offset_0_alias:
	.zero		0
	.zero		64


//--------------------- .nv.constant0._Z7preScanPfS_j --------------------------
	.section	.nv.constant0._Z7preScanPfS_j,"a",@progbits
	.sectionflags	@""
	.align	4
.nv.constant0._Z7preScanPfS_j:
	.zero		916


//--------------------- SYMBOLS --------------------------

	.type		.nv.reservedSmem.offset0,@object
	.size		.nv.reservedSmem.offset0,0x4
	.type		.nv.reservedSmem.cap,@object
	.size		.nv.reservedSmem.cap,0x4
